	.headerflags	@"EF_CUDA_TEXMODE_UNIFIED EF_CUDA_64BIT_ADDRESS EF_CUDA_ACCELERATORS EF_CUDA_SM90 EF_CUDA_VIRTUAL_SM(EF_CUDA_SM90)"
	.elftype	@"ET_EXEC"


//--------------------- .nv.info                  --------------------------
	.section	.nv.info,"",@"SHT_CUDA_INFO"
	.align	4


	//----- nvinfo : EIATTR_REGCOUNT
	.align		4
        /*0000*/ 	.byte	0x04, 0x2f
        /*0002*/ 	.short	(.L_1 - .L_0)
	.align		4
.L_0:
        /*0004*/ 	.word	index@(triton_poi_fused_convolution_leaky_relu_1)
        /*0008*/ 	.word	0x0000000c


	//----- nvinfo : EIATTR_MIN_STACK_SIZE
	.align		4
.L_1:
        /*000c*/ 	.byte	0x04, 0x12
        /*000e*/ 	.short	(.L_3 - .L_2)
	.align		4
.L_2:
        /*0010*/ 	.word	index@(triton_poi_fused_convolution_leaky_relu_1)
        /*0014*/ 	.word	0x00000000


	//----- nvinfo : EIATTR_FRAME_SIZE
	.align		4
.L_3:
        /*0018*/ 	.byte	0x04, 0x11
        /*001a*/ 	.short	(.L_5 - .L_4)
	.align		4
.L_4:
        /*001c*/ 	.word	index@(triton_poi_fused_convolution_leaky_relu_1)
        /*0020*/ 	.word	0x00000000


	//----- nvinfo : EIATTR_MIN_STACK_SIZE
	.align		4
.L_5:
        /*0024*/ 	.byte	0x04, 0x12
        /*0026*/ 	.short	(.L_7 - .L_6)
	.align		4
.L_6:
        /*0028*/ 	.word	index@(triton_poi_fused_convolution_leaky_relu_1)
        /*002c*/ 	.word	0x00000000
.L_7:


//--------------------- .nv.info.triton_poi_fused_convolution_leaky_relu_1 --------------------------
	.section	.nv.info.triton_poi_fused_convolution_leaky_relu_1,"",@"SHT_CUDA_INFO"
	.sectionflags	@""
	.align	4


	//----- nvinfo : EIATTR_CUDA_API_VERSION
	.align		4
        /*0000*/ 	.byte	0x04, 0x37
        /*0002*/ 	.short	(.L_9 - .L_8)
.L_8:
        /*0004*/ 	.word	0x0000007c


	//----- nvinfo : EIATTR_KPARAM_INFO
	.align		4
.L_9:
        /*0008*/ 	.byte	0x04, 0x17
        /*000a*/ 	.short	(.L_11 - .L_10)
.L_10:
        /*000c*/ 	.word	0x00000000
        /*0010*/ 	.short	0x0002
        /*0012*/ 	.short	0x0010
        /*0014*/ 	.byte	0x00, 0xf0, 0x11, 0x00


	//----- nvinfo : EIATTR_KPARAM_INFO
	.align		4
.L_11:
        /*0018*/ 	.byte	0x04, 0x17
        /*001a*/ 	.short	(.L_13 - .L_12)
.L_12:
        /*001c*/ 	.word	0x00000000
        /*0020*/ 	.short	0x0001
        /*0022*/ 	.short	0x0008
        /*0024*/ 	.byte	0x00, 0xf4, 0x21, 0x00


	//----- nvinfo : EIATTR_KPARAM_INFO
	.align		4
.L_13:
        /*0028*/ 	.byte	0x04, 0x17
        /*002a*/ 	.short	(.L_15 - .L_14)
.L_14:
        /*002c*/ 	.word	0x00000000
        /*0030*/ 	.short	0x0000
        /*0032*/ 	.short	0x0000
        /*0034*/ 	.byte	0x00, 0xf4, 0x21, 0x00


	//----- nvinfo : EIATTR_SPARSE_MMA_MASK
	.align		4
.L_15:
        /*0038*/ 	.byte	0x03, 0x50
        /*003a*/ 	.short	0x0000


	//----- nvinfo : EIATTR_MAXREG_COUNT
	.align		4
        /*003c*/ 	.byte	0x03, 0x1b
        /*003e*/ 	.short	0x00ff


	//----- nvinfo : EIATTR_EXIT_INSTR_OFFSETS
	.align		4
        /*0040*/ 	.byte	0x04, 0x1c
        /*0042*/ 	.short	(.L_17 - .L_16)


	//   ....[0]....
.L_16:
        /*0044*/ 	.word	0x000001f0


	//   ....[1]....
        /*0048*/ 	.word	0x00000210


	//----- nvinfo : EIATTR_REQNTID
	.align		4
.L_17:
        /*004c*/ 	.byte	0x04, 0x10
        /*004e*/ 	.short	(.L_19 - .L_18)
.L_18:
        /*0050*/ 	.word	0x00000080
        /*0054*/ 	.word	0x00000001
        /*0058*/ 	.word	0x00000001


	//----- nvinfo : EIATTR_CBANK_PARAM_SIZE
	.align		4
.L_19:
        /*005c*/ 	.byte	0x03, 0x19
        /*005e*/ 	.short	0x0014


	//----- nvinfo : EIATTR_PARAM_CBANK
	.align		4
        /*0060*/ 	.byte	0x04, 0x0a
        /*0062*/ 	.short	(.L_21 - .L_20)
	.align		4
.L_20:
        /*0064*/ 	.word	index@(.nv.constant0.triton_poi_fused_convolution_leaky_relu_1)
        /*0068*/ 	.short	0x0210
        /*006a*/ 	.short	0x0014


	//----- nvinfo : EIATTR_SW_WAR
	.align		4
.L_21:
        /*006c*/ 	.byte	0x04, 0x36
        /*006e*/ 	.short	(.L_23 - .L_22)
.L_22:
        /*0070*/ 	.word	0x00000008
.L_23:


//--------------------- .nv.callgraph             --------------------------
	.section	.nv.callgraph,"",@"SHT_CUDA_CALLGRAPH"
	.align	4
	.sectionentsize	8
	.align		4
        /*0000*/ 	.word	0x00000000
	.align		4
        /*0004*/ 	.word	0xffffffff
	.align		4
        /*0008*/ 	.word	0x00000000
	.align		4
        /*000c*/ 	.word	0xfffffffe
	.align		4
        /*0010*/ 	.word	0x00000000
	.align		4
        /*0014*/ 	.word	0xfffffffd
	.align		4
        /*0018*/ 	.word	0x00000000
	.align		4
        /*001c*/ 	.word	0xfffffffc


//--------------------- .text.triton_poi_fused_convolution_leaky_relu_1 --------------------------
	.section	.text.triton_poi_fused_convolution_leaky_relu_1,"ax",@progbits
	.align	128
        .global         triton_poi_fused_convolution_leaky_relu_1
        .type           triton_poi_fused_convolution_leaky_relu_1,@function
        .size           triton_poi_fused_convolution_leaky_relu_1,(.L_x_1 - triton_poi_fused_convolution_leaky_relu_1)
        .other          triton_poi_fused_convolution_leaky_relu_1,@"STO_CUDA_ENTRY STV_DEFAULT"
triton_poi_fused_convolution_leaky_relu_1:
.text.triton_poi_fused_convolution_leaky_relu_1:
[----:B------:R-:W0:Y:S02]  /*0000*/  LDC R1, c[0x0][0x28] ;  /* 0x00000a00ff017b82 */ /* 0x000e240000000800 */
[----:B------:R-:W1:Y:S01]  /*0010*/  S2R R0, SR_TID.X ;  /* 0x0000000000007919 */ /* 0x000e620000002100 */
[----:B------:R-:W2:Y:S01]  /*0020*/  LDC.64 R2, c[0x0][0x210] ;  /* 0x00008400ff027b82 */ /* 0x000ea20000000a00 */
[----:B------:R-:W-:Y:S01]  /*0030*/  ULDC.64 UR4, c[0x0][0x208] ;  /* 0x0000820000047ab9 */ /* 0x000fe20000000a00 */
[----:B------:R-:W3:Y:S06]  /*0040*/  S2R R7, SR_CTAID.X ;  /* 0x0000000000077919 */ /* 0x000eec0000002500 */
[----:B------:R-:W4:Y:S01]  /*0050*/  LDC.64 R4, c[0x0][0x218] ;  /* 0x00008600ff047b82 */ /* 0x000f220000000a00 */
[----:B-1----:R-:W-:Y:S01]  /*0060*/  IMAD.SHL.U32 R0, R0, 0x2, RZ ;  /* 0x0000000200007824 */ /* 0x002fe200078e00ff */
[----:B---3--:R-:W-:-:S04]  /*0070*/  SHF.R.S32.HI R6, RZ, 0x17, R7 ;  /* 0x00000017ff067819 */ /* 0x008fc80000011407 */
[----:B------:R-:W-:Y:S02]  /*0080*/  LOP3.LUT R0, R0, 0xfe, RZ, 0xc0, !PT ;  /* 0x000000fe00007812 */ /* 0x000fe400078ec0ff */
[----:B------:R-:W-:-:S03]  /*0090*/  SGXT R6, R6, 0x1 ;  /* 0x000000010606781a */ /* 0x000fc60000000200 */
[----:B------:R-:W-:-:S04]  /*00a0*/  IMAD R7, R7, 0x100, R0 ;  /* 0x0000010007077824 */ /* 0x000fc800078e0200 */
[C---:B--2---:R-:W-:Y:S01]  /*00b0*/  IMAD.WIDE R2, R7.reuse, 0x4, R2 ;  /* 0x0000000407027825 */ /* 0x044fe200078e0202 */
[----:B------:R-:W-:Y:S02]  /*00c0*/  LEA.HI R6, R6, R7, RZ, 0x4 ;  /* 0x0000000706067211 */ /* 0x000fe400078f20ff */
[----:B------:R-:W-:Y:S02]  /*00d0*/  ISETP.GE.AND P2, PT, R7, 0x100, PT ;  /* 0x000001000700780c */ /* 0x000fe40003f46270 */
[----:B------:R-:W-:-:S04]  /*00e0*/  SHF.R.S32.HI R6, RZ, 0x4, R6 ;  /* 0x00000004ff067819 */ /* 0x000fc80000011406 */
[----:B------:R-:W-:-:S04]  /*00f0*/  LEA.HI R0, R6, R6, RZ, 0x2 ;  /* 0x0000000606007211 */ /* 0x000fc800078f10ff */
[----:B------:R-:W-:Y:S01]  /*0100*/  LOP3.LUT R9, R0, 0xfffffffc, RZ, 0xc0, !PT ;  /* 0xfffffffc00097812 */ /* 0x000fe200078ec0ff */
[----:B------:R-:W-:-:S04]  /*0110*/  IMAD.MOV.U32 R0, RZ, RZ, RZ ;  /* 0x000000ffff007224 */ /* 0x000fc800078e00ff */
[----:B------:R-:W-:Y:S01]  /*0120*/  IMAD.IADD R9, R6, 0x1, -R9 ;  /* 0x0000000106097824 */ /* 0x000fe200078e0a09 */
[----:B------:R-:W-:-:S03]  /*0130*/  CS2R R6, SRZ ;  /* 0x0000000000067805 */ /* 0x000fc6000001ff00 */
[----:B----4-:R-:W-:-:S03]  /*0140*/  IMAD.WIDE R4, R9, 0x4, R4 ;  /* 0x0000000409047825 */ /* 0x010fc600078e0204 */
[----:B------:R-:W2:Y:S01]  /*0150*/  @!P2 LDG.E.64 R6, desc[UR4][R2.64] ;  /* 0x000000040206a981 */ /* 0x000ea2000c1e1b00 */
[----:B------:R-:W-:-:S03]  /*0160*/  IMAD.MOV.U32 R9, RZ, RZ, RZ ;  /* 0x000000ffff097224 */ /* 0x000fc600078e00ff */
[----:B------:R-:W2:Y:S04]  /*0170*/  @!P2 LDG.E.EL R0, desc[UR4][R4.64] ;  /* 0x000000040400a981 */ /* 0x000ea8000c2e1900 */
[----:B------:R-:W3:Y:S01]  /*0180*/  @!P2 LDG.E.EL R9, desc[UR4][R4.64] ;  /* 0x000000040409a981 */ /* 0x000ee2000c2e1900 */
[----:B--2---:R-:W-:Y:S02]  /*0190*/  FSETP.GT.AND P1, PT, R7, -R0, PT ;  /* 0x800000000700720b */ /* 0x004fe40003f24000 */
[----:B---3--:R-:W-:Y:S01]  /*01a0*/  FSETP.GT.AND P0, PT, R6, -R9, PT ;  /* 0x800000090600720b */ /* 0x008fe20003f04000 */
[----:B------:R-:W-:Y:S01]  /*01b0*/  FADD R6, R9, R6 ;  /* 0x0000000609067221 */ /* 0x000fe20000000000 */
[----:B------:R-:W-:-:S09]  /*01c0*/  FADD R7, R0, R7 ;  /* 0x0000000700077221 */ /* 0x000fd20000000000 */
[----:B------:R-:W-:Y:S02]  /*01d0*/  @!P1 FMUL R7, R7, 0.20000000298023223877 ;  /* 0x3e4ccccd07079820 */ /* 0x000fe40000400000 */
[----:B------:R-:W-:Y:S01]  /*01e0*/  @!P0 FMUL R6, R6, 0.20000000298023223877 ;  /* 0x3e4ccccd06068820 */ /* 0x000fe20000400000 */
[----:B------:R-:W-:Y:S06]  /*01f0*/  @P2 EXIT ;  /* 0x000000000000294d */ /* 0x000fec0003800000 */
[----:B------:R-:W-:Y:S01]  /*0200*/  STG.E.64 desc[UR4][R2.64], R6 ;  /* 0x0000000602007986 */ /* 0x000fe2000c101b04 */
[----:B------:R-:W-:Y:S05]  /*0210*/  EXIT ;  /* 0x000000000000794d */ /* 0x000fea0003800000 */
.L_x_0:
[----:B------:R-:W-:-:S00]  /*0220*/  BRA `(.L_x_0) ;  /* 0xfffffffc00fc7947 */ /* 0x000fc0000383ffff */
[----:B------:R-:W-:-:S00]  /*0230*/  NOP ;  /* 0x0000000000007918 */ /* 0x000fc00000000000 */
        /* <DEDUP_REMOVED lines=12> */
.L_x_1:


//--------------------- .nv.constant0.triton_poi_fused_convolution_leaky_relu_1 --------------------------
	.section	.nv.constant0.triton_poi_fused_convolution_leaky_relu_1,"a",@progbits
	.sectionflags	@""
	.align	4
.nv.constant0.triton_poi_fused_convolution_leaky_relu_1:
	.zero		548
